	.headerflags	@"EF_CUDA_TEXMODE_UNIFIED EF_CUDA_64BIT_ADDRESS EF_CUDA_SM86 EF_CUDA_VIRTUAL_SM(EF_CUDA_SM86)"
	.elftype	@"ET_EXEC"


//--------------------- .nv.info                  --------------------------
	.section	.nv.info,"",@"SHT_CUDA_INFO"
	.align	4


	//----- nvinfo : EIATTR_REGCOUNT
	.align		4
        /*0000*/ 	.byte	0x04, 0x2f
        /*0002*/ 	.short	(.L_1 - .L_0)
	.align		4
.L_0:
        /*0004*/ 	.word	index@(triton_)
        /*0008*/ 	.word	0x00000013


	//----- nvinfo : EIATTR_MIN_STACK_SIZE
	.align		4
.L_1:
        /*000c*/ 	.byte	0x04, 0x12
        /*000e*/ 	.short	(.L_3 - .L_2)
	.align		4
.L_2:
        /*0010*/ 	.word	index@(triton_)
        /*0014*/ 	.word	0x00000000


	//----- nvinfo : EIATTR_FRAME_SIZE
	.align		4
.L_3:
        /*0018*/ 	.byte	0x04, 0x11
        /*001a*/ 	.short	(.L_5 - .L_4)
	.align		4
.L_4:
        /*001c*/ 	.word	index@(triton_)
        /*0020*/ 	.word	0x00000000


	//----- nvinfo : EIATTR_MIN_STACK_SIZE
	.align		4
.L_5:
        /*0024*/ 	.byte	0x04, 0x12
        /*0026*/ 	.short	(.L_7 - .L_6)
	.align		4
.L_6:
        /*0028*/ 	.word	index@(triton_)
        /*002c*/ 	.word	0x00000000
.L_7:


//--------------------- .nv.info.triton_          --------------------------
	.section	.nv.info.triton_,"",@"SHT_CUDA_INFO"
	.sectionflags	@""
	.align	4


	//----- nvinfo : EIATTR_CUDA_API_VERSION
	.align		4
        /*0000*/ 	.byte	0x04, 0x37
        /*0002*/ 	.short	(.L_9 - .L_8)
.L_8:
        /*0004*/ 	.word	0x0000007c


	//----- nvinfo : EIATTR_SW2861232_WAR
	.align		4
.L_9:
        /*0008*/ 	.byte	0x01, 0x35
	.zero		2


	//----- nvinfo : EIATTR_PARAM_CBANK
	.align		4
        /*000c*/ 	.byte	0x04, 0x0a
        /*000e*/ 	.short	(.L_11 - .L_10)
	.align		4
.L_10:
        /*0010*/ 	.word	index@(.nv.constant0.triton_)
        /*0014*/ 	.short	0x0160
        /*0016*/ 	.short	0x0040


	//----- nvinfo : EIATTR_CBANK_PARAM_SIZE
	.align		4
.L_11:
        /*0018*/ 	.byte	0x03, 0x19
        /*001a*/ 	.short	0x0040


	//----- nvinfo : EIATTR_KPARAM_INFO
	.align		4
        /*001c*/ 	.byte	0x04, 0x17
        /*001e*/ 	.short	(.L_13 - .L_12)
.L_12:
        /*0020*/ 	.word	0x00000000
        /*0024*/ 	.short	0x0007
        /*0026*/ 	.short	0x0038
        /*0028*/ 	.byte	0x00, 0xf4, 0x21, 0x00


	//----- nvinfo : EIATTR_KPARAM_INFO
	.align		4
.L_13:
        /*002c*/ 	.byte	0x04, 0x17
        /*002e*/ 	.short	(.L_15 - .L_14)
.L_14:
        /*0030*/ 	.word	0x00000000
        /*0034*/ 	.short	0x0006
        /*0036*/ 	.short	0x0030
        /*0038*/ 	.byte	0x00, 0xf0, 0x11, 0x00


	//----- nvinfo : EIATTR_KPARAM_INFO
	.align		4
.L_15:
        /*003c*/ 	.byte	0x04, 0x17
        /*003e*/ 	.short	(.L_17 - .L_16)
.L_16:
        /*0040*/ 	.word	0x00000000
        /*0044*/ 	.short	0x0005
        /*0046*/ 	.short	0x0028
        /*0048*/ 	.byte	0x00, 0xf4, 0x21, 0x00


	//----- nvinfo : EIATTR_KPARAM_INFO
	.align		4
.L_17:
        /*004c*/ 	.byte	0x04, 0x17
        /*004e*/ 	.short	(.L_19 - .L_18)
.L_18:
        /*0050*/ 	.word	0x00000000
        /*0054*/ 	.short	0x0004
        /*0056*/ 	.short	0x0020
        /*0058*/ 	.byte	0x00, 0xf4, 0x21, 0x00


	//----- nvinfo : EIATTR_KPARAM_INFO
	.align		4
.L_19:
        /*005c*/ 	.byte	0x04, 0x17
        /*005e*/ 	.short	(.L_21 - .L_20)
.L_20:
        /*0060*/ 	.word	0x00000000
        /*0064*/ 	.short	0x0003
        /*0066*/ 	.short	0x0018
        /*0068*/ 	.byte	0x00, 0xf4, 0x21, 0x00


	//----- nvinfo : EIATTR_KPARAM_INFO
	.align		4
.L_21:
        /*006c*/ 	.byte	0x04, 0x17
        /*006e*/ 	.short	(.L_23 - .L_22)
.L_22:
        /*0070*/ 	.word	0x00000000
        /*0074*/ 	.short	0x0002
        /*0076*/ 	.short	0x0010
        /*0078*/ 	.byte	0x00, 0xf4, 0x21, 0x00


	//----- nvinfo : EIATTR_KPARAM_INFO
	.align		4
.L_23:
        /*007c*/ 	.byte	0x04, 0x17
        /*007e*/ 	.short	(.L_25 - .L_24)
.L_24:
        /*0080*/ 	.word	0x00000000
        /*0084*/ 	.short	0x0001
        /*0086*/ 	.short	0x0008
        /*0088*/ 	.byte	0x00, 0xf4, 0x21, 0x00


	//----- nvinfo : EIATTR_KPARAM_INFO
	.align		4
.L_25:
        /*008c*/ 	.byte	0x04, 0x17
        /*008e*/ 	.short	(.L_27 - .L_26)
.L_26:
        /*0090*/ 	.word	0x00000000
        /*0094*/ 	.short	0x0000
        /*0096*/ 	.short	0x0000
        /*0098*/ 	.byte	0x00, 0xf4, 0x21, 0x00


	//----- nvinfo : EIATTR_MAXREG_COUNT
	.align		4
.L_27:
        /*009c*/ 	.byte	0x03, 0x1b
        /*009e*/ 	.short	0x00ff


	//----- nvinfo : EIATTR_EXIT_INSTR_OFFSETS
	.align		4
        /*00a0*/ 	.byte	0x04, 0x1c
        /*00a2*/ 	.short	(.L_29 - .L_28)


	//   ....[0]....
.L_28:
        /*00a4*/ 	.word	0x000004f0


	//----- nvinfo : EIATTR_REQNTID
	.align		4
.L_29:
        /*00a8*/ 	.byte	0x04, 0x10
        /*00aa*/ 	.short	(.L_31 - .L_30)
.L_30:
        /*00ac*/ 	.word	0x00000080
        /*00b0*/ 	.word	0x00000001
        /*00b4*/ 	.word	0x00000001
.L_31:


//--------------------- .nv.callgraph             --------------------------
	.section	.nv.callgraph,"",@"SHT_CUDA_CALLGRAPH"
	.align	4
	.sectionentsize	8
	.align		4
        /*0000*/ 	.word	0x00000000
	.align		4
        /*0004*/ 	.word	0xffffffff
	.align		4
        /*0008*/ 	.word	0x00000000
	.align		4
        /*000c*/ 	.word	0xfffffffe
	.align		4
        /*0010*/ 	.word	0x00000000
	.align		4
        /*0014*/ 	.word	0xfffffffd
	.align		4
        /*0018*/ 	.word	0x00000000
	.align		4
        /*001c*/ 	.word	0xfffffffc


//--------------------- .nv.rel.action            --------------------------
	.section	.nv.rel.action,"",@"SHT_CUDA_RELOCINFO"
	.align	8
	.sectionentsize	8
        /*0000*/ 	.byte	0x73, 0x00, 0x00, 0x00, 0x00, 0x00, 0x00, 0x00, 0x00, 0x00, 0x00, 0x11, 0x25, 0x00, 0x05, 0x36


//--------------------- .nv.constant0.triton_     --------------------------
	.section	.nv.constant0.triton_,"a",@progbits
	.sectionflags	@""
	.align	4
.nv.constant0.triton_:
	.zero		416


//--------------------- .text.triton_             --------------------------
	.section	.text.triton_,"ax",@progbits
	.sectioninfo	@"SHI_REGISTERS=19"
	.align	128
        .global         triton_
        .type           triton_,@function
        .size           triton_,(.L_x_1 - triton_)
        .other          triton_,@"STO_CUDA_ENTRY STV_DEFAULT"
triton_:
.text.triton_:
[----:B------:R-:W-:Y:S02]  /*0000*/  IMAD.MOV.U32 R1, RZ, RZ, c[0x0][0x28] ;  /* 0x00000a00ff017624 */ /* 0x000fe400078e00ff */
[----:B------:R-:W0:Y:S01]  /*0010*/  S2R R0, SR_TID.X ;  /* 0x0000000000007919 */ /* 0x000e220000002100 */
[----:B------:R-:W-:Y:S01]  /*0020*/  MOV R9, 0x2 ;  /* 0x0000000200097802 */ /* 0x000fe20000000f00 */
[----:B------:R-:W-:Y:S02]  /*0030*/  ULDC.64 UR4, c[0x0][0x118] ;  /* 0x0000460000047ab9 */ /* 0x000fe40000000a00 */
[----:B------:R-:W1:Y:S01]  /*0040*/  S2R R3, SR_CTAID.X ;  /* 0x0000000000037919 */ /* 0x000e620000002500 */
[----:B0-----:R-:W-:-:S05]  /*0050*/  IMAD.SHL.U32 R0, R0, 0x4, RZ ;  /* 0x0000000400007824 */ /* 0x001fca00078e00ff */
[----:B------:R-:W-:-:S05]  /*0060*/  LOP3.LUT R0, R0, 0x1fc, RZ, 0xc0, !PT ;  /* 0x000001fc00007812 */ /* 0x000fca00078ec0ff */
[----:B-1----:R-:W-:-:S04]  /*0070*/  IMAD R0, R3, 0x200, R0 ;  /* 0x0000020003007824 */ /* 0x002fc800078e0200 */
[----:B------:R-:W-:-:S05]  /*0080*/  IMAD.HI R2, R0, 0x2aaaaaab, RZ ;  /* 0x2aaaaaab00027827 */ /* 0x000fca00078e02ff */
[----:B------:R-:W-:-:S04]  /*0090*/  SHF.R.U32.HI R3, RZ, 0x1f, R2 ;  /* 0x0000001fff037819 */ /* 0x000fc80000011602 */
[----:B------:R-:W-:-:S05]  /*00a0*/  LEA.HI.SX32 R7, R2, R3, 0x15 ;  /* 0x0000000302077211 */ /* 0x000fca00078faaff */
[----:B------:R-:W-:-:S06]  /*00b0*/  IMAD.WIDE R12, R7, R9, c[0x0][0x168] ;  /* 0x00005a00070c7625 */ /* 0x000fcc00078e0209 */
[----:B------:R-:W2:Y:S01]  /*00c0*/  LDG.E.EL.U16 R12, [R12.64] ;  /* 0x000000040c0c7981 */ /* 0x000ea2000c2e1500 */
[----:B------:R-:W-:-:S06]  /*00d0*/  IMAD.WIDE R14, R7, R9, c[0x0][0x170] ;  /* 0x00005c00070e7625 */ /* 0x000fcc00078e0209 */
[----:B------:R-:W3:Y:S01]  /*00e0*/  LDG.E.EL.U16 R14, [R14.64] ;  /* 0x000000040e0e7981 */ /* 0x000ee2000c2e1500 */
[----:B------:R-:W-:Y:S02]  /*00f0*/  IMAD.MOV.U32 R3, RZ, RZ, 0x4 ;  /* 0x00000004ff037424 */ /* 0x000fe400078e00ff */
[----:B------:R-:W-:Y:S02]  /*0100*/  IMAD R8, R7, -0x3000, R0 ;  /* 0xffffd00007087824 */ /* 0x000fe400078e0200 */
[----:B------:R-:W-:-:S04]  /*0110*/  IMAD.WIDE R4, R0, R3, c[0x0][0x160] ;  /* 0x0000580000047625 */ /* 0x000fc800078e0203 */
[CC--:B------:R-:W-:Y:S02]  /*0120*/  IMAD.WIDE R10, R8.reuse, R9.reuse, c[0x0][0x178] ;  /* 0x00005e00080a7625 */ /* 0x0c0fe400078e0209 */
[----:B------:R-:W4:Y:S02]  /*0130*/  LDG.E.128 R4, [R4.64] ;  /* 0x0000000404047981 */ /* 0x000f24000c1e1d00 */
[----:B------:R-:W-:Y:S02]  /*0140*/  IMAD.WIDE R8, R8, R9, c[0x0][0x180] ;  /* 0x0000600008087625 */ /* 0x000fe400078e0209 */
[----:B------:R-:W5:Y:S04]  /*0150*/  LDG.E.EL.64 R10, [R10.64] ;  /* 0x000000040a0a7981 */ /* 0x000f68000c2e1b00 */
[----:B------:R-:W5:Y:S01]  /*0160*/  LDG.E.EL.64 R8, [R8.64] ;  /* 0x0000000408087981 */ /* 0x000f62000c2e1b00 */
[----:B--2---:R-:W-:-:S05]  /*0170*/  IMAD.U32 R2, R12, 0x10000, RZ ;  /* 0x000100000c027824 */ /* 0x004fca00078e00ff */
[----:B------:R-:W-:Y:S02]  /*0180*/  FSETP.GE.AND P0, PT, R2, RZ, PT ;  /* 0x000000ff0200720b */ /* 0x000fe40003f06000 */
[----:B---3--:R-:W-:Y:S02]  /*0190*/  SHF.L.U32 R15, R14, 0x10, RZ ;  /* 0x000000100e0f7819 */ /* 0x008fe400000006ff */
[----:B------:R-:W-:Y:S02]  /*01a0*/  SEL R13, R12, RZ, !P0 ;  /* 0x000000ff0c0d7207 */ /* 0x000fe40004000000 */
[----:B------:R-:W-:Y:S02]  /*01b0*/  FSETP.GTU.AND P2, PT, R15, RZ, PT ;  /* 0x000000ff0f00720b */ /* 0x000fe40003f4c000 */
[----:B------:R-:W-:Y:S01]  /*01c0*/  FSETP.GE.AND P0, PT, R2, RZ, PT ;  /* 0x000000ff0200720b */ /* 0x000fe20003f06000 */
[----:B------:R-:W-:Y:S01]  /*01d0*/  IMAD.U32 R13, R13, 0x10000, RZ ;  /* 0x000100000d0d7824 */ /* 0x000fe200078e00ff */
[----:B------:R-:W-:-:S02]  /*01e0*/  SEL R2, R14, RZ, P2 ;  /* 0x000000ff0e027207 */ /* 0x000fc40001000000 */
[----:B------:R-:W-:Y:S01]  /*01f0*/  SEL R12, R12, RZ, !P0 ;  /* 0x000000ff0c0c7207 */ /* 0x000fe20004000000 */
[----:B------:R-:W-:Y:S01]  /*0200*/  FADD R13, RZ, -R13 ;  /* 0x8000000dff0d7221 */ /* 0x000fe20000000000 */
[----:B------:R-:W-:Y:S01]  /*0210*/  FSETP.GTU.AND P0, PT, R15, RZ, PT ;  /* 0x000000ff0f00720b */ /* 0x000fe20003f0c000 */
[----:B------:R-:W-:Y:S01]  /*0220*/  IMAD.U32 R2, R2, 0x10000, RZ ;  /* 0x0001000002027824 */ /* 0x000fe200078e00ff */
[----:B----4-:R-:W-:Y:S01]  /*0230*/  I2FP.F32.S32 R4, R4 ;  /* 0x0000000400047245 */ /* 0x010fe20000201400 */
[----:B------:R-:W-:Y:S01]  /*0240*/  IMAD.U32 R12, R12, 0x10000, RZ ;  /* 0x000100000c0c7824 */ /* 0x000fe200078e00ff */
[C---:B------:R-:W-:Y:S02]  /*0250*/  FSETP.NAN.AND P1, PT, R13.reuse, R13, PT ;  /* 0x0000000d0d00720b */ /* 0x040fe40003f28000 */
[----:B------:R-:W-:Y:S01]  /*0260*/  FSETP.GT.AND P2, PT, R13, R2, PT ;  /* 0x000000020d00720b */ /* 0x000fe20003f44000 */
[----:B------:R-:W-:Y:S01]  /*0270*/  FADD R12, RZ, -R12 ;  /* 0x8000000cff0c7221 */ /* 0x000fe20000000000 */
[----:B------:R-:W-:-:S02]  /*0280*/  SEL R14, R14, RZ, P0 ;  /* 0x000000ff0e0e7207 */ /* 0x000fc40000000000 */
[----:B------:R-:W-:-:S07]  /*0290*/  I2FP.F32.S32 R6, R6 ;  /* 0x0000000600067245 */ /* 0x000fce0000201400 */
[----:B------:R-:W-:Y:S02]  /*02a0*/  @!P1 FSEL R13, R13, R2, P2 ;  /* 0x000000020d0d9208 */ /* 0x000fe40001000000 */
[----:B------:R-:W-:Y:S02]  /*02b0*/  FSETP.NAN.AND P1, PT, R12, R12, PT ;  /* 0x0000000c0c00720b */ /* 0x000fe40003f28000 */
[----:B-----5:R-:W-:Y:S01]  /*02c0*/  PRMT R2, R10, 0x7632, R2 ;  /* 0x000076320a027816 */ /* 0x020fe20000000002 */
[----:B------:R-:W-:Y:S01]  /*02d0*/  FMUL R15, R13, 0.0078740157186985015869 ;  /* 0x3c0102040d0f7820 */ /* 0x000fe20000400000 */
[----:B------:R-:W-:Y:S01]  /*02e0*/  IMAD.U32 R13, R14, 0x10000, RZ ;  /* 0x000100000e0d7824 */ /* 0x000fe200078e00ff */
[----:B------:R-:W-:Y:S02]  /*02f0*/  SHF.L.U32 R10, R10, 0x10, RZ ;  /* 0x000000100a0a7819 */ /* 0x000fe400000006ff */
[----:B------:R-:W-:Y:S01]  /*0300*/  IMAD.U32 R2, R2, 0x10000, RZ ;  /* 0x0001000002027824 */ /* 0x000fe200078e00ff */
[----:B------:R-:W-:-:S02]  /*0310*/  FSETP.GT.AND P0, PT, R15, 9.9999997473787516356e-06, PT ;  /* 0x3727c5ac0f00780b */ /* 0x000fc40003f04000 */
[----:B------:R-:W-:-:S04]  /*0320*/  FSETP.GT.AND P2, PT, R12, R13, PT ;  /* 0x0000000d0c00720b */ /* 0x000fc80003f44000 */
[----:B------:R-:W-:Y:S02]  /*0330*/  @!P1 FSEL R12, R12, R13, P2 ;  /* 0x0000000d0c0c9208 */ /* 0x000fe40001000000 */
[C---:B------:R-:W-:Y:S02]  /*0340*/  FSETP.NAN.AND P1, PT, R15.reuse, R15, PT ;  /* 0x0000000f0f00720b */ /* 0x040fe40003f28000 */
[----:B------:R-:W-:Y:S01]  /*0350*/  I2FP.F32.S32 R13, R7 ;  /* 0x00000007000d7245 */ /* 0x000fe20000201400 */
[----:B------:R-:W-:Y:S01]  /*0360*/  FMUL R14, R12, 0.0078740157186985015869 ;  /* 0x3c0102040c0e7820 */ /* 0x000fe20000400000 */
[----:B------:R-:W-:Y:S02]  /*0370*/  I2FP.F32.S32 R12, R5 ;  /* 0x00000005000c7245 */ /* 0x000fe40000201400 */
[----:B------:R-:W-:Y:S02]  /*0380*/  @!P0 FSEL R15, R15, 9.9999997473787516356e-06, P1 ;  /* 0x3727c5ac0f0f8808 */ /* 0x000fe40000800000 */
[----:B------:R-:W-:-:S02]  /*0390*/  FSETP.GT.AND P0, PT, R14, 9.9999997473787516356e-06, PT ;  /* 0x3727c5ac0e00780b */ /* 0x000fc40003f04000 */
[----:B------:R-:W-:Y:S01]  /*03a0*/  FSETP.NAN.AND P1, PT, R14, R14, PT ;  /* 0x0000000e0e00720b */ /* 0x000fe20003f28000 */
[-C--:B------:R-:W-:Y:S01]  /*03b0*/  FMUL R16, R4, R15.reuse ;  /* 0x0000000f04107220 */ /* 0x080fe20000400000 */
[----:B------:R-:W-:Y:S01]  /*03c0*/  FMUL R15, R6, R15 ;  /* 0x0000000f060f7220 */ /* 0x000fe20000400000 */
[C---:B------:R-:W-:Y:S01]  /*03d0*/  PRMT R4, R11.reuse, 0x7632, R4 ;  /* 0x000076320b047816 */ /* 0x040fe20000000004 */
[----:B------:R-:W-:Y:S01]  /*03e0*/  IMAD.U32 R6, R11, 0x10000, RZ ;  /* 0x000100000b067824 */ /* 0x000fe200078e00ff */
[C---:B------:R-:W-:Y:S01]  /*03f0*/  PRMT R5, R8.reuse, 0x7632, R5 ;  /* 0x0000763208057816 */ /* 0x040fe20000000005 */
[----:B------:R-:W-:Y:S01]  /*0400*/  IMAD.U32 R11, R8, 0x10000, RZ ;  /* 0x00010000080b7824 */ /* 0x000fe200078e00ff */
[----:B------:R-:W-:Y:S01]  /*0410*/  PRMT R8, R9, 0x7632, R8 ;  /* 0x0000763209087816 */ /* 0x000fe20000000008 */
[----:B------:R-:W-:Y:S01]  /*0420*/  IMAD.U32 R7, R4, 0x10000, RZ ;  /* 0x0001000004077824 */ /* 0x000fe200078e00ff */
[----:B------:R-:W-:Y:S01]  /*0430*/  SHF.L.U32 R5, R5, 0x10, RZ ;  /* 0x0000001005057819 */ /* 0x000fe200000006ff */
[----:B------:R-:W-:Y:S01]  /*0440*/  FFMA R4, R10, R16, R11 ;  /* 0x000000100a047223 */ /* 0x000fe2000000000b */
[----:B------:R-:W-:Y:S01]  /*0450*/  @!P0 FSEL R14, R14, 9.9999997473787516356e-06, P1 ;  /* 0x3727c5ac0e0e8808 */ /* 0x000fe20000800000 */
[----:B------:R-:W-:Y:S01]  /*0460*/  IMAD.U32 R8, R8, 0x10000, RZ ;  /* 0x0001000008087824 */ /* 0x000fe200078e00ff */
[----:B------:R-:W-:-:S03]  /*0470*/  SHF.L.U32 R9, R9, 0x10, RZ ;  /* 0x0000001009097819 */ /* 0x000fc600000006ff */
[-C--:B------:R-:W-:Y:S01]  /*0480*/  FMUL R12, R12, R14.reuse ;  /* 0x0000000e0c0c7220 */ /* 0x080fe20000400000 */
[----:B------:R-:W-:Y:S01]  /*0490*/  FMUL R13, R13, R14 ;  /* 0x0000000e0d0d7220 */ /* 0x000fe20000400000 */
[----:B------:R-:W-:Y:S02]  /*04a0*/  FFMA R6, R6, R15, R9 ;  /* 0x0000000f06067223 */ /* 0x000fe40000000009 */
[----:B------:R-:W-:Y:S01]  /*04b0*/  FFMA R5, R2, R12, R5 ;  /* 0x0000000c02057223 */ /* 0x000fe20000000005 */
[----:B------:R-:W-:Y:S01]  /*04c0*/  FFMA R7, R7, R13, R8 ;  /* 0x0000000d07077223 */ /* 0x000fe20000000008 */
[----:B------:R-:W-:-:S05]  /*04d0*/  IMAD.WIDE R2, R0, R3, c[0x0][0x188] ;  /* 0x0000620000027625 */ /* 0x000fca00078e0203 */
[----:B------:R-:W-:Y:S01]  /*04e0*/  STG.E.128 [R2.64], R4 ;  /* 0x0000000402007986 */ /* 0x000fe2000c101d04 */
[----:B------:R-:W-:Y:S05]  /*04f0*/  EXIT ;  /* 0x000000000000794d */ /* 0x000fea0003800000 */
.L_x_0:
[----:B------:R-:W-:-:S00]  /*0500*/  BRA `(.L_x_0) ;  /* 0xfffffff000007947 */ /* 0x000fc0000383ffff */
[----:B------:R-:W-:-:S00]  /*0510*/  NOP ;  /* 0x0000000000007918 */ /* 0x000fc00000000000 */
        /* <DEDUP_REMOVED lines=14> */
.L_x_1:
